	.headerflags	@"EF_CUDA_TEXMODE_UNIFIED EF_CUDA_64BIT_ADDRESS EF_CUDA_ACCELERATORS EF_CUDA_SM90 EF_CUDA_VIRTUAL_SM(EF_CUDA_SM90)"
	.elftype	@"ET_EXEC"


//--------------------- .nv.info                  --------------------------
	.section	.nv.info,"",@"SHT_CUDA_INFO"
	.align	4


	//----- nvinfo : EIATTR_REGCOUNT
	.align		4
        /*0000*/ 	.byte	0x04, 0x2f
        /*0002*/ 	.short	(.L_1 - .L_0)
	.align		4
.L_0:
        /*0004*/ 	.word	index@(triton_poi_fused_hardtanh_hardtanh_backward_mul_sigmoid_88)
        /*0008*/ 	.word	0x0000000e


	//----- nvinfo : EIATTR_MIN_STACK_SIZE
	.align		4
.L_1:
        /*000c*/ 	.byte	0x04, 0x12
        /*000e*/ 	.short	(.L_3 - .L_2)
	.align		4
.L_2:
        /*0010*/ 	.word	index@(triton_poi_fused_hardtanh_hardtanh_backward_mul_sigmoid_88)
        /*0014*/ 	.word	0x00000000


	//----- nvinfo : EIATTR_FRAME_SIZE
	.align		4
.L_3:
        /*0018*/ 	.byte	0x04, 0x11
        /*001a*/ 	.short	(.L_5 - .L_4)
	.align		4
.L_4:
        /*001c*/ 	.word	index@(triton_poi_fused_hardtanh_hardtanh_backward_mul_sigmoid_88)
        /*0020*/ 	.word	0x00000000


	//----- nvinfo : EIATTR_MIN_STACK_SIZE
	.align		4
.L_5:
        /*0024*/ 	.byte	0x04, 0x12
        /*0026*/ 	.short	(.L_7 - .L_6)
	.align		4
.L_6:
        /*0028*/ 	.word	index@(triton_poi_fused_hardtanh_hardtanh_backward_mul_sigmoid_88)
        /*002c*/ 	.word	0x00000000
.L_7:


//--------------------- .nv.info.triton_poi_fused_hardtanh_hardtanh_backward_mul_sigmoid_88 --------------------------
	.section	.nv.info.triton_poi_fused_hardtanh_hardtanh_backward_mul_sigmoid_88,"",@"SHT_CUDA_INFO"
	.sectionflags	@""
	.align	4


	//----- nvinfo : EIATTR_CUDA_API_VERSION
	.align		4
        /*0000*/ 	.byte	0x04, 0x37
        /*0002*/ 	.short	(.L_9 - .L_8)
.L_8:
        /*0004*/ 	.word	0x0000007c


	//----- nvinfo : EIATTR_KPARAM_INFO
	.align		4
.L_9:
        /*0008*/ 	.byte	0x04, 0x17
        /*000a*/ 	.short	(.L_11 - .L_10)
.L_10:
        /*000c*/ 	.word	0x00000000
        /*0010*/ 	.short	0x0004
        /*0012*/ 	.short	0x0020
        /*0014*/ 	.byte	0x00, 0xf0, 0x11, 0x00


	//----- nvinfo : EIATTR_KPARAM_INFO
	.align		4
.L_11:
        /*0018*/ 	.byte	0x04, 0x17
        /*001a*/ 	.short	(.L_13 - .L_12)
.L_12:
        /*001c*/ 	.word	0x00000000
        /*0020*/ 	.short	0x0003
        /*0022*/ 	.short	0x0018
        /*0024*/ 	.byte	0x00, 0xf4, 0x21, 0x00


	//----- nvinfo : EIATTR_KPARAM_INFO
	.align		4
.L_13:
        /*0028*/ 	.byte	0x04, 0x17
        /*002a*/ 	.short	(.L_15 - .L_14)
.L_14:
        /*002c*/ 	.word	0x00000000
        /*0030*/ 	.short	0x0002
        /*0032*/ 	.short	0x0010
        /*0034*/ 	.byte	0x00, 0xf4, 0x21, 0x00


	//----- nvinfo : EIATTR_KPARAM_INFO
	.align		4
.L_15:
        /*0038*/ 	.byte	0x04, 0x17
        /*003a*/ 	.short	(.L_17 - .L_16)
.L_16:
        /*003c*/ 	.word	0x00000000
        /*0040*/ 	.short	0x0001
        /*0042*/ 	.short	0x0008
        /*0044*/ 	.byte	0x00, 0xf4, 0x21, 0x00


	//----- nvinfo : EIATTR_KPARAM_INFO
	.align		4
.L_17:
        /*0048*/ 	.byte	0x04, 0x17
        /*004a*/ 	.short	(.L_19 - .L_18)
.L_18:
        /*004c*/ 	.word	0x00000000
        /*0050*/ 	.short	0x0000
        /*0052*/ 	.short	0x0000
        /*0054*/ 	.byte	0x00, 0xf4, 0x21, 0x00


	//----- nvinfo : EIATTR_SPARSE_MMA_MASK
	.align		4
.L_19:
        /*0058*/ 	.byte	0x03, 0x50
        /*005a*/ 	.short	0x0000


	//----- nvinfo : EIATTR_MAXREG_COUNT
	.align		4
        /*005c*/ 	.byte	0x03, 0x1b
        /*005e*/ 	.short	0x00ff


	//----- nvinfo : EIATTR_EXIT_INSTR_OFFSETS
	.align		4
        /*0060*/ 	.byte	0x04, 0x1c
        /*0062*/ 	.short	(.L_21 - .L_20)


	//   ....[0]....
.L_20:
        /*0064*/ 	.word	0x00000470


	//   ....[1]....
        /*0068*/ 	.word	0x00000490


	//----- nvinfo : EIATTR_REQNTID
	.align		4
.L_21:
        /*006c*/ 	.byte	0x04, 0x10
        /*006e*/ 	.short	(.L_23 - .L_22)
.L_22:
        /*0070*/ 	.word	0x00000080
        /*0074*/ 	.word	0x00000001
        /*0078*/ 	.word	0x00000001


	//----- nvinfo : EIATTR_CBANK_PARAM_SIZE
	.align		4
.L_23:
        /*007c*/ 	.byte	0x03, 0x19
        /*007e*/ 	.short	0x0024


	//----- nvinfo : EIATTR_PARAM_CBANK
	.align		4
        /*0080*/ 	.byte	0x04, 0x0a
        /*0082*/ 	.short	(.L_25 - .L_24)
	.align		4
.L_24:
        /*0084*/ 	.word	index@(.nv.constant0.triton_poi_fused_hardtanh_hardtanh_backward_mul_sigmoid_88)
        /*0088*/ 	.short	0x0210
        /*008a*/ 	.short	0x0024


	//----- nvinfo : EIATTR_SW_WAR
	.align		4
.L_25:
        /*008c*/ 	.byte	0x04, 0x36
        /*008e*/ 	.short	(.L_27 - .L_26)
.L_26:
        /*0090*/ 	.word	0x00000008
.L_27:


//--------------------- .nv.callgraph             --------------------------
	.section	.nv.callgraph,"",@"SHT_CUDA_CALLGRAPH"
	.align	4
	.sectionentsize	8
	.align		4
        /*0000*/ 	.word	0x00000000
	.align		4
        /*0004*/ 	.word	0xffffffff
	.align		4
        /*0008*/ 	.word	0x00000000
	.align		4
        /*000c*/ 	.word	0xfffffffe
	.align		4
        /*0010*/ 	.word	0x00000000
	.align		4
        /*0014*/ 	.word	0xfffffffd
	.align		4
        /*0018*/ 	.word	0x00000000
	.align		4
        /*001c*/ 	.word	0xfffffffc


//--------------------- .text.triton_poi_fused_hardtanh_hardtanh_backward_mul_sigmoid_88 --------------------------
	.section	.text.triton_poi_fused_hardtanh_hardtanh_backward_mul_sigmoid_88,"ax",@progbits
	.align	128
        .global         triton_poi_fused_hardtanh_hardtanh_backward_mul_sigmoid_88
        .type           triton_poi_fused_hardtanh_hardtanh_backward_mul_sigmoid_88,@function
        .size           triton_poi_fused_hardtanh_hardtanh_backward_mul_sigmoid_88,(.L_x_1 - triton_poi_fused_hardtanh_hardtanh_backward_mul_sigmoid_88)
        .other          triton_poi_fused_hardtanh_hardtanh_backward_mul_sigmoid_88,@"STO_CUDA_ENTRY STV_DEFAULT"
triton_poi_fused_hardtanh_hardtanh_backward_mul_sigmoid_88:
.text.triton_poi_fused_hardtanh_hardtanh_backward_mul_sigmoid_88:
[----:B------:R-:W0:Y:S02]  /*0000*/  LDC R1, c[0x0][0x28] ;  /* 0x00000a00ff017b82 */ /* 0x000e240000000800 */
[----:B------:R-:W1:Y:S01]  /*0010*/  S2R R0, SR_TID.X ;  /* 0x0000000000007919 */ /* 0x000e620000002100 */
[----:B------:R-:W-:Y:S01]  /*0020*/  IMAD.MOV.U32 R2, RZ, RZ, RZ ;  /* 0x000000ffff027224 */ /* 0x000fe200078e00ff */
[----:B------:R-:W2:Y:S01]  /*0030*/  LDC.64 R8, c[0x0][0x218] ;  /* 0x00008600ff087b82 */ /* 0x000ea20000000a00 */
[----:B------:R-:W-:Y:S01]  /*0040*/  CS2R R10, SRZ ;  /* 0x00000000000a7805 */ /* 0x000fe2000001ff00 */
[----:B------:R-:W3:Y:S01]  /*0050*/  S2R R3, SR_CTAID.X ;  /* 0x0000000000037919 */ /* 0x000ee20000002500 */
[----:B------:R-:W-:Y:S01]  /*0060*/  ULDC.64 UR4, c[0x0][0x208] ;  /* 0x0000820000047ab9 */ /* 0x000fe20000000a00 */
[----:B------:R-:W-:-:S04]  /*0070*/  ULDC.64 UR6, c[0x0][0x228] ;  /* 0x00008a0000067ab9 */ /* 0x000fc80000000a00 */
[----:B------:R-:W4:Y:S01]  /*0080*/  LDC.64 R6, c[0x0][0x210] ;  /* 0x00008400ff067b82 */ /* 0x000f220000000a00 */
[----:B-1----:R-:W-:-:S05]  /*0090*/  IMAD.SHL.U32 R0, R0, 0x2, RZ ;  /* 0x0000000200007824 */ /* 0x002fca00078e00ff */
[----:B------:R-:W-:-:S05]  /*00a0*/  LOP3.LUT R0, R0, 0xfe, RZ, 0xc0, !PT ;  /* 0x000000fe00007812 */ /* 0x000fca00078ec0ff */
[----:B---3--:R-:W-:-:S04]  /*00b0*/  IMAD R3, R3, 0x100, R0 ;  /* 0x0000010003037824 */ /* 0x008fc800078e0200 */
[C---:B------:R-:W-:Y:S01]  /*00c0*/  IMAD.HI R0, R3.reuse, -0x63f63f63, R2 ;  /* 0x9c09c09d03007827 */ /* 0x040fe200078e0202 */
[----:B------:R-:W-:-:S04]  /*00d0*/  ISETP.GE.AND P2, PT, R3, 0x3480, PT ;  /* 0x000034800300780c */ /* 0x000fc80003f46270 */
[----:B------:R-:W-:-:S04]  /*00e0*/  SHF.R.U32.HI R5, RZ, 0x1f, R0 ;  /* 0x0000001fff057819 */ /* 0x000fc80000011600 */
[CC--:B------:R-:W-:Y:S02]  /*00f0*/  LEA.HI.SX32 R2, R0.reuse, R5.reuse, 0x17 ;  /* 0x0000000500027211 */ /* 0x0c0fe400078fbaff */
[----:B------:R-:W-:-:S03]  /*0100*/  LEA.HI.SX32 R5, R0, R5, 0x15 ;  /* 0x0000000500057211 */ /* 0x000fc600078faaff */
[----:B------:R-:W-:-:S04]  /*0110*/  IMAD R2, R2, -0x348, R3 ;  /* 0xfffffcb802027824 */ /* 0x000fc800078e0203 */
[----:B------:R-:W-:-:S04]  /*0120*/  IMAD R5, R5, 0x348, R2 ;  /* 0x0000034805057824 */ /* 0x000fc800078e0202 */
[----:B--2---:R-:W-:-:S05]  /*0130*/  IMAD.WIDE R8, R5, 0x4, R8 ;  /* 0x0000000405087825 */ /* 0x004fca00078e0208 */
[----:B------:R-:W2:Y:S01]  /*0140*/  @!P2 LDG.E.EL.64 R10, desc[UR4][R8.64] ;  /* 0x00000004080aa981 */ /* 0x000ea2000c2e1b00 */
[----:B------:R-:W-:Y:S01]  /*0150*/  CS2R R4, SRZ ;  /* 0x0000000000047805 */ /* 0x000fe2000001ff00 */
[----:B----4-:R-:W-:-:S05]  /*0160*/  IMAD.WIDE R6, R3, 0x4, R6 ;  /* 0x0000000403067825 */ /* 0x010fca00078e0206 */
[----:B------:R1:W3:Y:S01]  /*0170*/  @!P2 LDG.E.64 R4, desc[UR4][R6.64] ;  /* 0x000000040604a981 */ /* 0x0002e2000c1e1b00 */
[----:B--2---:R-:W-:Y:S01]  /*0180*/  FADD R10, RZ, -R10 ;  /* 0x8000000aff0a7221 */ /* 0x004fe20000000000 */
[----:B------:R-:W-:-:S03]  /*0190*/  FADD R11, RZ, -R11 ;  /* 0x8000000bff0b7221 */ /* 0x000fc60000000000 */
[----:B------:R-:W-:Y:S01]  /*01a0*/  FMUL R10, R10, 1.4426950216293334961 ;  /* 0x3fb8aa3b0a0a7820 */ /* 0x000fe20000400000 */
[----:B------:R-:W-:-:S04]  /*01b0*/  FMUL R11, R11, 1.4426950216293334961 ;  /* 0x3fb8aa3b0b0b7820 */ /* 0x000fc80000400000 */
[----:B------:R-:W-:Y:S02]  /*01c0*/  FSETP.GEU.AND P0, PT, R10, -126, PT ;  /* 0xc2fc00000a00780b */ /* 0x000fe40003f0e000 */
[----:B------:R-:W-:-:S11]  /*01d0*/  FSETP.GEU.AND P1, PT, R11, -126, PT ;  /* 0xc2fc00000b00780b */ /* 0x000fd60003f2e000 */
[----:B------:R-:W-:Y:S02]  /*01e0*/  @!P0 FMUL R10, R10, 0.5 ;  /* 0x3f0000000a0a8820 */ /* 0x000fe40000400000 */
[----:B------:R-:W-:Y:S02]  /*01f0*/  @!P1 FMUL R11, R11, 0.5 ;  /* 0x3f0000000b0b9820 */ /* 0x000fe40000400000 */
[----:B------:R-:W2:Y:S08]  /*0200*/  MUFU.EX2 R0, R10 ;  /* 0x0000000a00007308 */ /* 0x000eb00000000800 */
[----:B------:R4:W5:Y:S01]  /*0210*/  MUFU.EX2 R2, R11 ;  /* 0x0000000b00027308 */ /* 0x0009620000000800 */
[----:B--2---:R-:W-:Y:S01]  /*0220*/  @!P0 FMUL R0, R0, R0 ;  /* 0x0000000000008220 */ /* 0x004fe20000400000 */
[----:B----4-:R-:W-:-:S03]  /*0230*/  IMAD.MOV.U32 R11, RZ, RZ, 0x3e800000 ;  /* 0x3e800000ff0b7424 */ /* 0x010fc600078e00ff */
[----:B------:R-:W-:Y:S01]  /*0240*/  FADD R0, R0, 1 ;  /* 0x3f80000000007421 */ /* 0x000fe20000000000 */
[----:B-----5:R-:W-:-:S04]  /*0250*/  @!P1 FMUL R2, R2, R2 ;  /* 0x0000000202029220 */ /* 0x020fc80000400000 */
[----:B------:R-:W-:Y:S01]  /*0260*/  FSETP.GT.AND P0, PT, R0, 8.50705917302346158658e+37, PT ;  /* 0x7e8000000000780b */ /* 0x000fe20003f04000 */
[----:B------:R-:W-:-:S03]  /*0270*/  FADD R2, R2, 1 ;  /* 0x3f80000002027421 */ /* 0x000fc60000000000 */
[----:B-1----:R-:W-:Y:S02]  /*0280*/  FSEL R7, R11, 1, P0 ;  /* 0x3f8000000b077808 */ /* 0x002fe40000000000 */
[----:B------:R-:W-:-:S04]  /*0290*/  FSETP.GT.AND P1, PT, R2, 8.50705917302346158658e+37, PT ;  /* 0x7e8000000200780b */ /* 0x000fc80003f24000 */
[----:B------:R-:W-:-:S03]  /*02a0*/  FSEL R11, R11, 1, P1 ;  /* 0x3f8000000b0b7808 */ /* 0x000fc60000800000 */
[----:B------:R-:W-:-:S06]  /*02b0*/  @P0 FMUL R0, R0, 0.25 ;  /* 0x3e80000000000820 */ /* 0x000fcc0000400000 */
[----:B------:R-:W1:Y:S01]  /*02c0*/  MUFU.RCP R0, R0 ;  /* 0x0000000000007308 */ /* 0x000e620000001000 */
[----:B------:R-:W-:-:S07]  /*02d0*/  @P1 FMUL R2, R2, 0.25 ;  /* 0x3e80000002021820 */ /* 0x000fce0000400000 */
[----:B------:R-:W2:Y:S01]  /*02e0*/  MUFU.RCP R2, R2 ;  /* 0x0000000200027308 */ /* 0x000ea20000001000 */
[----:B-1----:R-:W-:Y:S02]  /*02f0*/  FMUL R9, R0, R7 ;  /* 0x0000000700097220 */ /* 0x002fe40000400000 */
[----:B------:R-:W1:Y:S02]  /*0300*/  LDC.64 R6, c[0x0][0x220] ;  /* 0x00008800ff067b82 */ /* 0x000e640000000a00 */
[----:B---3--:R-:W-:Y:S01]  /*0310*/  FMUL R4, R9, R4 ;  /* 0x0000000409047220 */ /* 0x008fe20000400000 */
[----:B--2---:R-:W-:-:S04]  /*0320*/  FMUL R8, R2, R11 ;  /* 0x0000000b02087220 */ /* 0x004fc80000400000 */
[----:B------:R-:W-:Y:S02]  /*0330*/  FSETP.GTU.AND P0, PT, R4, RZ, PT ;  /* 0x000000ff0400720b */ /* 0x000fe40003f0c000 */
[----:B------:R-:W-:Y:S01]  /*0340*/  IADD3 R2, P5, R3, UR6, RZ ;  /* 0x0000000603027c10 */ /* 0x000fe2000ffbe0ff */
[----:B------:R-:W-:Y:S01]  /*0350*/  FMUL R5, R8, R5 ;  /* 0x0000000508057220 */ /* 0x000fe20000400000 */
[C---:B------:R-:W-:Y:S02]  /*0360*/  FSEL R8, R4.reuse, RZ, P0 ;  /* 0x000000ff04087208 */ /* 0x040fe40000000000 */
[----:B------:R-:W-:Y:S02]  /*0370*/  FSETP.GE.OR P0, PT, R4, 6, !P0 ;  /* 0x40c000000400780b */ /* 0x000fe40004706400 */
[----:B------:R-:W-:Y:S02]  /*0380*/  FSETP.GTU.AND P1, PT, R5, RZ, PT ;  /* 0x000000ff0500720b */ /* 0x000fe40003f2c000 */
[----:B------:R-:W-:-:S02]  /*0390*/  FSETP.GEU.AND P4, PT, R8, 6, PT ;  /* 0x40c000000800780b */ /* 0x000fc40003f8e000 */
[----:B------:R-:W-:Y:S02]  /*03a0*/  FSEL R9, R5, RZ, P1 ;  /* 0x000000ff05097208 */ /* 0x000fe40000800000 */
[----:B------:R-:W-:Y:S02]  /*03b0*/  SEL R0, RZ, 0x1, !P0 ;  /* 0x00000001ff007807 */ /* 0x000fe40004000000 */
[C---:B------:R-:W-:Y:S02]  /*03c0*/  FSETP.GEU.AND P3, PT, R9.reuse, 6, PT ;  /* 0x40c000000900780b */ /* 0x040fe40003f6e000 */
[C---:B------:R-:W-:Y:S02]  /*03d0*/  FSETP.NAN.AND P6, PT, R8.reuse, R8, PT ;  /* 0x000000080800720b */ /* 0x040fe40003fc8000 */
[----:B------:R-:W-:Y:S02]  /*03e0*/  FSETP.NAN.AND P0, PT, R9, R9, PT ;  /* 0x000000090900720b */ /* 0x000fe40003f08000 */
[----:B------:R-:W-:Y:S01]  /*03f0*/  FSETP.GE.OR P1, PT, R5, 6, !P1 ;  /* 0x40c000000500780b */ /* 0x000fe20004f26400 */
[----:B-1----:R-:W-:Y:S01]  /*0400*/  IMAD.WIDE R4, R3, 0x4, R6 ;  /* 0x0000000403047825 */ /* 0x002fe200078e0206 */
[----:B------:R-:W-:-:S02]  /*0410*/  @P4 SEL R8, R8, 0x40c00000, P6 ;  /* 0x40c0000008084807 */ /* 0x000fc40003000000 */
[----:B------:R-:W-:Y:S02]  /*0420*/  SEL R7, RZ, 0x100, !P1 ;  /* 0x00000100ff077807 */ /* 0x000fe40004800000 */
[----:B------:R-:W-:Y:S02]  /*0430*/  LEA.HI.X.SX32 R3, R3, UR7, 0x1, P5 ;  /* 0x0000000703037c11 */ /* 0x000fe4000a8f0eff */
[----:B------:R-:W-:Y:S01]  /*0440*/  @P3 SEL R9, R9, 0x40c00000, P0 ;  /* 0x40c0000009093807 */ /* 0x000fe20000000000 */
[----:B------:R-:W-:-:S04]  /*0450*/  IMAD.IADD R7, R0, 0x1, R7 ;  /* 0x0000000100077824 */ /* 0x000fc800078e0207 */
[----:B------:R1:W-:Y:S01]  /*0460*/  @!P2 STG.E.64 desc[UR4][R4.64], R8 ;  /* 0x000000080400a986 */ /* 0x0003e2000c101b04 */
[----:B------:R-:W-:Y:S05]  /*0470*/  @P2 EXIT ;  /* 0x000000000000294d */ /* 0x000fea0003800000 */
[----:B------:R-:W-:Y:S01]  /*0480*/  STG.E.U16 desc[UR4][R2.64], R7 ;  /* 0x0000000702007986 */ /* 0x000fe2000c101504 */
[----:B------:R-:W-:Y:S05]  /*0490*/  EXIT ;  /* 0x000000000000794d */ /* 0x000fea0003800000 */
.L_x_0:
[----:B------:R-:W-:-:S00]  /*04a0*/  BRA `(.L_x_0) ;  /* 0xfffffffc00fc7947 */ /* 0x000fc0000383ffff */
[----:B------:R-:W-:-:S00]  /*04b0*/  NOP ;  /* 0x0000000000007918 */ /* 0x000fc00000000000 */
        /* <DEDUP_REMOVED lines=12> */
.L_x_1:


//--------------------- .nv.constant0.triton_poi_fused_hardtanh_hardtanh_backward_mul_sigmoid_88 --------------------------
	.section	.nv.constant0.triton_poi_fused_hardtanh_hardtanh_backward_mul_sigmoid_88,"a",@progbits
	.sectionflags	@""
	.align	4
.nv.constant0.triton_poi_fused_hardtanh_hardtanh_backward_mul_sigmoid_88:
	.zero		564
